//
// Generated by NVIDIA NVVM Compiler
//
// Compiler Build ID: CL-36424714
// Cuda compilation tools, release 13.0, V13.0.88
// Based on NVVM 20.0.0
//

.version 9.0
.target sm_100
.address_size 64

	// .globl	_ZN3cub18CUB_300001_SM_10006detail11EmptyKernelIvEEvv
.global .align 1 .b8 _ZN41_INTERNAL_7048d28c_4_k_cu_b4f2d97c_2976854cuda3std3__45__cpo5beginE[1];
.global .align 1 .b8 _ZN41_INTERNAL_7048d28c_4_k_cu_b4f2d97c_2976854cuda3std3__45__cpo3endE[1];
.global .align 1 .b8 _ZN41_INTERNAL_7048d28c_4_k_cu_b4f2d97c_2976854cuda3std3__45__cpo6cbeginE[1];
.global .align 1 .b8 _ZN41_INTERNAL_7048d28c_4_k_cu_b4f2d97c_2976854cuda3std3__45__cpo4cendE[1];
.global .align 1 .b8 _ZN41_INTERNAL_7048d28c_4_k_cu_b4f2d97c_2976854cuda3std3__45__cpo6rbeginE[1];
.global .align 1 .b8 _ZN41_INTERNAL_7048d28c_4_k_cu_b4f2d97c_2976854cuda3std3__45__cpo4rendE[1];
.global .align 1 .b8 _ZN41_INTERNAL_7048d28c_4_k_cu_b4f2d97c_2976854cuda3std3__45__cpo7crbeginE[1];
.global .align 1 .b8 _ZN41_INTERNAL_7048d28c_4_k_cu_b4f2d97c_2976854cuda3std3__45__cpo5crendE[1];
.global .align 1 .b8 _ZN41_INTERNAL_7048d28c_4_k_cu_b4f2d97c_2976854cuda3std3__443_GLOBAL__N__7048d28c_4_k_cu_b4f2d97c_2976856ignoreE[1];
.global .align 1 .b8 _ZN41_INTERNAL_7048d28c_4_k_cu_b4f2d97c_2976854cuda3std3__419piecewise_constructE[1];
.global .align 1 .b8 _ZN41_INTERNAL_7048d28c_4_k_cu_b4f2d97c_2976854cuda3std3__48in_placeE[1];
.global .align 1 .b8 _ZN41_INTERNAL_7048d28c_4_k_cu_b4f2d97c_2976854cuda3std3__420unreachable_sentinelE[1];
.global .align 1 .b8 _ZN41_INTERNAL_7048d28c_4_k_cu_b4f2d97c_2976854cuda3std3__47nulloptE[1];
.global .align 1 .b8 _ZN41_INTERNAL_7048d28c_4_k_cu_b4f2d97c_2976854cuda3std3__48unexpectE[1];
.global .align 1 .b8 _ZN41_INTERNAL_7048d28c_4_k_cu_b4f2d97c_2976854cuda3std6ranges3__45__cpo4swapE[1];
.global .align 1 .b8 _ZN41_INTERNAL_7048d28c_4_k_cu_b4f2d97c_2976854cuda3std6ranges3__45__cpo9iter_moveE[1];
.global .align 1 .b8 _ZN41_INTERNAL_7048d28c_4_k_cu_b4f2d97c_2976854cuda3std6ranges3__45__cpo5beginE[1];
.global .align 1 .b8 _ZN41_INTERNAL_7048d28c_4_k_cu_b4f2d97c_2976854cuda3std6ranges3__45__cpo3endE[1];
.global .align 1 .b8 _ZN41_INTERNAL_7048d28c_4_k_cu_b4f2d97c_2976854cuda3std6ranges3__45__cpo6cbeginE[1];
.global .align 1 .b8 _ZN41_INTERNAL_7048d28c_4_k_cu_b4f2d97c_2976854cuda3std6ranges3__45__cpo4cendE[1];
.global .align 1 .b8 _ZN41_INTERNAL_7048d28c_4_k_cu_b4f2d97c_2976854cuda3std6ranges3__45__cpo7advanceE[1];
.global .align 1 .b8 _ZN41_INTERNAL_7048d28c_4_k_cu_b4f2d97c_2976854cuda3std6ranges3__45__cpo9iter_swapE[1];
.global .align 1 .b8 _ZN41_INTERNAL_7048d28c_4_k_cu_b4f2d97c_2976854cuda3std6ranges3__45__cpo4nextE[1];
.global .align 1 .b8 _ZN41_INTERNAL_7048d28c_4_k_cu_b4f2d97c_2976854cuda3std6ranges3__45__cpo4prevE[1];
.global .align 1 .b8 _ZN41_INTERNAL_7048d28c_4_k_cu_b4f2d97c_2976854cuda3std6ranges3__45__cpo4dataE[1];
.global .align 1 .b8 _ZN41_INTERNAL_7048d28c_4_k_cu_b4f2d97c_2976854cuda3std6ranges3__45__cpo5cdataE[1];
.global .align 1 .b8 _ZN41_INTERNAL_7048d28c_4_k_cu_b4f2d97c_2976854cuda3std6ranges3__45__cpo4sizeE[1];
.global .align 1 .b8 _ZN41_INTERNAL_7048d28c_4_k_cu_b4f2d97c_2976854cuda3std6ranges3__45__cpo5ssizeE[1];
.global .align 1 .b8 _ZN41_INTERNAL_7048d28c_4_k_cu_b4f2d97c_2976854cuda3std6ranges3__45__cpo8distanceE[1];
.global .align 1 .b8 _ZN41_INTERNAL_7048d28c_4_k_cu_b4f2d97c_2976856thrust24THRUST_300001_SM_1000_NS8cuda_cub3parE[1];
.global .align 1 .b8 _ZN41_INTERNAL_7048d28c_4_k_cu_b4f2d97c_2976856thrust24THRUST_300001_SM_1000_NS8cuda_cub10par_nosyncE[1];
.global .align 1 .b8 _ZN41_INTERNAL_7048d28c_4_k_cu_b4f2d97c_2976856thrust24THRUST_300001_SM_1000_NS6system6detail10sequential3seqE[1];
.global .align 1 .b8 _ZN41_INTERNAL_7048d28c_4_k_cu_b4f2d97c_2976856thrust24THRUST_300001_SM_1000_NS12placeholders2_1E[1];
.global .align 1 .b8 _ZN41_INTERNAL_7048d28c_4_k_cu_b4f2d97c_2976856thrust24THRUST_300001_SM_1000_NS12placeholders2_2E[1];
.global .align 1 .b8 _ZN41_INTERNAL_7048d28c_4_k_cu_b4f2d97c_2976856thrust24THRUST_300001_SM_1000_NS12placeholders2_3E[1];
.global .align 1 .b8 _ZN41_INTERNAL_7048d28c_4_k_cu_b4f2d97c_2976856thrust24THRUST_300001_SM_1000_NS12placeholders2_4E[1];
.global .align 1 .b8 _ZN41_INTERNAL_7048d28c_4_k_cu_b4f2d97c_2976856thrust24THRUST_300001_SM_1000_NS12placeholders2_5E[1];
.global .align 1 .b8 _ZN41_INTERNAL_7048d28c_4_k_cu_b4f2d97c_2976856thrust24THRUST_300001_SM_1000_NS12placeholders2_6E[1];
.global .align 1 .b8 _ZN41_INTERNAL_7048d28c_4_k_cu_b4f2d97c_2976856thrust24THRUST_300001_SM_1000_NS12placeholders2_7E[1];
.global .align 1 .b8 _ZN41_INTERNAL_7048d28c_4_k_cu_b4f2d97c_2976856thrust24THRUST_300001_SM_1000_NS12placeholders2_8E[1];
.global .align 1 .b8 _ZN41_INTERNAL_7048d28c_4_k_cu_b4f2d97c_2976856thrust24THRUST_300001_SM_1000_NS12placeholders2_9E[1];
.global .align 1 .b8 _ZN41_INTERNAL_7048d28c_4_k_cu_b4f2d97c_2976856thrust24THRUST_300001_SM_1000_NS12placeholders3_10E[1];
.global .align 1 .b8 _ZN41_INTERNAL_7048d28c_4_k_cu_b4f2d97c_2976856thrust24THRUST_300001_SM_1000_NS3seqE[1];

.visible .entry _ZN3cub18CUB_300001_SM_10006detail11EmptyKernelIvEEvv()
{


	ret;

}


// ===== COMPILED SASS (sm_100) =====

	.target	sm_100

	.elftype	@"ET_EXEC"


//--------------------- .note.nv.tkinfo           --------------------------
	.section	.note.nv.tkinfo,"",@"SHT_NOTE"
	.sectionflags	@"SHF_NOTE_NV_TKINFO"
	.tkinfo
        /*0018*/ 	.word	0x00000002
        /*0030*/ 	.string	""
        /*0030*/ 	.string	"ptxas"
        /*0030*/ 	.string	"Cuda compilation tools, release 13.0, V13.0.88"
        /*0030*/ 	.string	"Build cuda_13.0.r13.0/compiler.36424714_0"
        /*0030*/ 	.string	"-arch sm_100 -m 64 "



//--------------------- .note.nv.cuinfo           --------------------------
	.section	.note.nv.cuinfo,"",@"SHT_NOTE"
	.sectionflags	@"SHF_NOTE_NV_CUINFO"
        /*0018*/ 	.short	0x0002
        /*001a*/ 	.short	0x0064
        /*001c*/ 	.short	0x0082
	.zero		2


//--------------------- .nv.info                  --------------------------
	.section	.nv.info,"",@"SHT_CUDA_INFO"
	.align	4


	//----- nvinfo : EIATTR_REGCOUNT
	.align		4
        /*0000*/ 	.byte	0x04, 0x2f
        /*0002*/ 	.short	(.L_44 - .L_43)
	.align		4
.L_43:
        /*0004*/ 	.word	index@(_ZN3cub18CUB_300001_SM_10006detail11EmptyKernelIvEEvv)
        /*0008*/ 	.word	0x00000004


	//----- nvinfo : EIATTR_FRAME_SIZE
	.align		4
.L_44:
        /*000c*/ 	.byte	0x04, 0x11
        /*000e*/ 	.short	(.L_46 - .L_45)
	.align		4
.L_45:
        /*0010*/ 	.word	index@(_ZN3cub18CUB_300001_SM_10006detail11EmptyKernelIvEEvv)
        /*0014*/ 	.word	0x00000000


	//----- nvinfo : EIATTR_MIN_STACK_SIZE
	.align		4
.L_46:
        /*0018*/ 	.byte	0x04, 0x12
        /*001a*/ 	.short	(.L_48 - .L_47)
	.align		4
.L_47:
        /*001c*/ 	.word	index@(_ZN3cub18CUB_300001_SM_10006detail11EmptyKernelIvEEvv)
        /*0020*/ 	.word	0x00000000
.L_48:


//--------------------- .nv.compat                --------------------------
	.section	.nv.compat,"",@"SHT_CUDA_COMPAT_INFO"
	.align	4
        /*0000*/ 	.byte	0x02, 0x09, 0x00, 0x00, 0x02, 0x02, 0x01, 0x00, 0x02, 0x05, 0x05, 0x00, 0x03, 0x07, 0x01, 0x01
        /*0010*/ 	.byte	0x02, 0x03, 0x00, 0x00, 0x02, 0x06, 0x01, 0x00, 0x04, 0x0b, 0x08, 0x00, 0x09, 0x00, 0x00, 0x00
        /*0020*/ 	.byte	0x00, 0x00, 0x00, 0x00


//--------------------- .nv.info._ZN3cub18CUB_300001_SM_10006detail11EmptyKernelIvEEvv --------------------------
	.section	.nv.info._ZN3cub18CUB_300001_SM_10006detail11EmptyKernelIvEEvv,"",@"SHT_CUDA_INFO"
	.sectionflags	@""
	.align	4


	//----- nvinfo : EIATTR_CUDA_API_VERSION
	.align		4
        /*0000*/ 	.byte	0x04, 0x37
        /*0002*/ 	.short	(.L_50 - .L_49)
.L_49:
        /*0004*/ 	.word	0x00000082


	//----- nvinfo : EIATTR_SPARSE_MMA_MASK
	.align		4
.L_50:
        /*0008*/ 	.byte	0x03, 0x50
        /*000a*/ 	.short	0x0000


	//----- nvinfo : EIATTR_MAXREG_COUNT
	.align		4
        /*000c*/ 	.byte	0x03, 0x1b
        /*000e*/ 	.short	0x00ff


	//----- nvinfo : EIATTR_MERCURY_ISA_VERSION
	.align		4
        /*0010*/ 	.byte	0x03, 0x5f
        /*0012*/ 	.short	0x0101


	//----- nvinfo : EIATTR_VRC_CTA_INIT_COUNT
	.align		4
        /*0014*/ 	.byte	0x02, 0x4a
	.zero		1
	.zero		1


	//----- nvinfo : EIATTR_EXIT_INSTR_OFFSETS
	.align		4
        /*0018*/ 	.byte	0x04, 0x1c
        /*001a*/ 	.short	(.L_52 - .L_51)


	//   ....[0]....
.L_51:
        /*001c*/ 	.word	0x00000010


	//----- nvinfo : EIATTR_SW_WAR
	.align		4
.L_52:
        /*0020*/ 	.byte	0x04, 0x36
        /*0022*/ 	.short	(.L_54 - .L_53)
.L_53:
        /*0024*/ 	.word	0x00000008
.L_54:


//--------------------- .nv.callgraph             --------------------------
	.section	.nv.callgraph,"",@"SHT_CUDA_CALLGRAPH"
	.align	4
	.sectionentsize	8
	.align		4
        /*0000*/ 	.word	0x00000000
	.align		4
        /*0004*/ 	.word	0xffffffff
	.align		4
        /*0008*/ 	.word	0x00000000
	.align		4
        /*000c*/ 	.word	0xfffffffe
	.align		4
        /*0010*/ 	.word	0x00000000
	.align		4
        /*0014*/ 	.word	0xfffffffd
	.align		4
        /*0018*/ 	.word	0x00000000
	.align		4
        /*001c*/ 	.word	0xfffffffc


//--------------------- .nv.constant4             --------------------------
	.section	.nv.constant4,"a",@progbits
	.align	8
	.align		8
.nv.constant4:
        /*0000*/ 	.dword	_ZN41_INTERNAL_7048d28c_4_k_cu_b4f2d97c_2979034cuda3std3__45__cpo5beginE
	.align		8
        /*0008*/ 	.dword	_ZN41_INTERNAL_7048d28c_4_k_cu_b4f2d97c_2979034cuda3std3__45__cpo3endE
	.align		8
        /*0010*/ 	.dword	_ZN41_INTERNAL_7048d28c_4_k_cu_b4f2d97c_2979034cuda3std3__45__cpo6cbeginE
	.align		8
        /*0018*/ 	.dword	_ZN41_INTERNAL_7048d28c_4_k_cu_b4f2d97c_2979034cuda3std3__45__cpo4cendE
	.align		8
        /*0020*/ 	.dword	_ZN41_INTERNAL_7048d28c_4_k_cu_b4f2d97c_2979034cuda3std3__45__cpo6rbeginE
	.align		8
        /*0028*/ 	.dword	_ZN41_INTERNAL_7048d28c_4_k_cu_b4f2d97c_2979034cuda3std3__45__cpo4rendE
	.align		8
        /*0030*/ 	.dword	_ZN41_INTERNAL_7048d28c_4_k_cu_b4f2d97c_2979034cuda3std3__45__cpo7crbeginE
	.align		8
        /*0038*/ 	.dword	_ZN41_INTERNAL_7048d28c_4_k_cu_b4f2d97c_2979034cuda3std3__45__cpo5crendE
	.align		8
        /*0040*/ 	.dword	_ZN41_INTERNAL_7048d28c_4_k_cu_b4f2d97c_2979034cuda3std3__443_GLOBAL__N__7048d28c_4_k_cu_b4f2d97c_2979036ignoreE
	.align		8
        /*0048*/ 	.dword	_ZN41_INTERNAL_7048d28c_4_k_cu_b4f2d97c_2979034cuda3std3__419piecewise_constructE
	.align		8
        /*0050*/ 	.dword	_ZN41_INTERNAL_7048d28c_4_k_cu_b4f2d97c_2979034cuda3std3__48in_placeE
	.align		8
        /*0058*/ 	.dword	_ZN41_INTERNAL_7048d28c_4_k_cu_b4f2d97c_2979034cuda3std3__420unreachable_sentinelE
	.align		8
        /*0060*/ 	.dword	_ZN41_INTERNAL_7048d28c_4_k_cu_b4f2d97c_2979034cuda3std3__47nulloptE
	.align		8
        /*0068*/ 	.dword	_ZN41_INTERNAL_7048d28c_4_k_cu_b4f2d97c_2979034cuda3std3__48unexpectE
	.align		8
        /*0070*/ 	.dword	_ZN41_INTERNAL_7048d28c_4_k_cu_b4f2d97c_2979034cuda3std6ranges3__45__cpo4swapE
	.align		8
        /*0078*/ 	.dword	_ZN41_INTERNAL_7048d28c_4_k_cu_b4f2d97c_2979034cuda3std6ranges3__45__cpo9iter_moveE
	.align		8
        /*0080*/ 	.dword	_ZN41_INTERNAL_7048d28c_4_k_cu_b4f2d97c_2979034cuda3std6ranges3__45__cpo5beginE
	.align		8
        /*0088*/ 	.dword	_ZN41_INTERNAL_7048d28c_4_k_cu_b4f2d97c_2979034cuda3std6ranges3__45__cpo3endE
	.align		8
        /*0090*/ 	.dword	_ZN41_INTERNAL_7048d28c_4_k_cu_b4f2d97c_2979034cuda3std6ranges3__45__cpo6cbeginE
	.align		8
        /*0098*/ 	.dword	_ZN41_INTERNAL_7048d28c_4_k_cu_b4f2d97c_2979034cuda3std6ranges3__45__cpo4cendE
	.align		8
        /*00a0*/ 	.dword	_ZN41_INTERNAL_7048d28c_4_k_cu_b4f2d97c_2979034cuda3std6ranges3__45__cpo7advanceE
	.align		8
        /*00a8*/ 	.dword	_ZN41_INTERNAL_7048d28c_4_k_cu_b4f2d97c_2979034cuda3std6ranges3__45__cpo9iter_swapE
	.align		8
        /*00b0*/ 	.dword	_ZN41_INTERNAL_7048d28c_4_k_cu_b4f2d97c_2979034cuda3std6ranges3__45__cpo4nextE
	.align		8
        /*00b8*/ 	.dword	_ZN41_INTERNAL_7048d28c_4_k_cu_b4f2d97c_2979034cuda3std6ranges3__45__cpo4prevE
	.align		8
        /*00c0*/ 	.dword	_ZN41_INTERNAL_7048d28c_4_k_cu_b4f2d97c_2979034cuda3std6ranges3__45__cpo4dataE
	.align		8
        /*00c8*/ 	.dword	_ZN41_INTERNAL_7048d28c_4_k_cu_b4f2d97c_2979034cuda3std6ranges3__45__cpo5cdataE
	.align		8
        /*00d0*/ 	.dword	_ZN41_INTERNAL_7048d28c_4_k_cu_b4f2d97c_2979034cuda3std6ranges3__45__cpo4sizeE
	.align		8
        /*00d8*/ 	.dword	_ZN41_INTERNAL_7048d28c_4_k_cu_b4f2d97c_2979034cuda3std6ranges3__45__cpo5ssizeE
	.align		8
        /*00e0*/ 	.dword	_ZN41_INTERNAL_7048d28c_4_k_cu_b4f2d97c_2979034cuda3std6ranges3__45__cpo8distanceE
	.align		8
        /*00e8*/ 	.dword	_ZN41_INTERNAL_7048d28c_4_k_cu_b4f2d97c_2979036thrust24THRUST_300001_SM_1000_NS8cuda_cub3parE
	.align		8
        /*00f0*/ 	.dword	_ZN41_INTERNAL_7048d28c_4_k_cu_b4f2d97c_2979036thrust24THRUST_300001_SM_1000_NS8cuda_cub10par_nosyncE
	.align		8
        /*00f8*/ 	.dword	_ZN41_INTERNAL_7048d28c_4_k_cu_b4f2d97c_2979036thrust24THRUST_300001_SM_1000_NS6system6detail10sequential3seqE
	.align		8
        /*0100*/ 	.dword	_ZN41_INTERNAL_7048d28c_4_k_cu_b4f2d97c_2979036thrust24THRUST_300001_SM_1000_NS12placeholders2_1E
	.align		8
        /*0108*/ 	.dword	_ZN41_INTERNAL_7048d28c_4_k_cu_b4f2d97c_2979036thrust24THRUST_300001_SM_1000_NS12placeholders2_2E
	.align		8
        /*0110*/ 	.dword	_ZN41_INTERNAL_7048d28c_4_k_cu_b4f2d97c_2979036thrust24THRUST_300001_SM_1000_NS12placeholders2_3E
	.align		8
        /*0118*/ 	.dword	_ZN41_INTERNAL_7048d28c_4_k_cu_b4f2d97c_2979036thrust24THRUST_300001_SM_1000_NS12placeholders2_4E
	.align		8
        /*0120*/ 	.dword	_ZN41_INTERNAL_7048d28c_4_k_cu_b4f2d97c_2979036thrust24THRUST_300001_SM_1000_NS12placeholders2_5E
	.align		8
        /*0128*/ 	.dword	_ZN41_INTERNAL_7048d28c_4_k_cu_b4f2d97c_2979036thrust24THRUST_300001_SM_1000_NS12placeholders2_6E
	.align		8
        /*0130*/ 	.dword	_ZN41_INTERNAL_7048d28c_4_k_cu_b4f2d97c_2979036thrust24THRUST_300001_SM_1000_NS12placeholders2_7E
	.align		8
        /*0138*/ 	.dword	_ZN41_INTERNAL_7048d28c_4_k_cu_b4f2d97c_2979036thrust24THRUST_300001_SM_1000_NS12placeholders2_8E
	.align		8
        /*0140*/ 	.dword	_ZN41_INTERNAL_7048d28c_4_k_cu_b4f2d97c_2979036thrust24THRUST_300001_SM_1000_NS12placeholders2_9E
	.align		8
        /*0148*/ 	.dword	_ZN41_INTERNAL_7048d28c_4_k_cu_b4f2d97c_2979036thrust24THRUST_300001_SM_1000_NS12placeholders3_10E
	.align		8
        /*0150*/ 	.dword	_ZN41_INTERNAL_7048d28c_4_k_cu_b4f2d97c_2979036thrust24THRUST_300001_SM_1000_NS3seqE


//--------------------- .text._ZN3cub18CUB_300001_SM_10006detail11EmptyKernelIvEEvv --------------------------
	.section	.text._ZN3cub18CUB_300001_SM_10006detail11EmptyKernelIvEEvv,"ax",@progbits
	.align	128
        .global         _ZN3cub18CUB_300001_SM_10006detail11EmptyKernelIvEEvv
        .type           _ZN3cub18CUB_300001_SM_10006detail11EmptyKernelIvEEvv,@function
        .size           _ZN3cub18CUB_300001_SM_10006detail11EmptyKernelIvEEvv,(.L_x_1 - _ZN3cub18CUB_300001_SM_10006detail11EmptyKernelIvEEvv)
        .other          _ZN3cub18CUB_300001_SM_10006detail11EmptyKernelIvEEvv,@"STO_CUDA_ENTRY STV_DEFAULT"
_ZN3cub18CUB_300001_SM_10006detail11EmptyKernelIvEEvv:
.text._ZN3cub18CUB_300001_SM_10006detail11EmptyKernelIvEEvv:
[----:B------:R-:W-:Y:S01]  /*0000*/  LDC R1, c[0x0][0x37c] ;  /* 0x0000df00ff017b82 */ /* 0x000fe20000000800 */
[----:B------:R-:W-:Y:S05]  /*0010*/  EXIT ;  /* 0x000000000000794d */ /* 0x000fea0003800000 */
.L_x_0:
[----:B------:R-:W-:-:S00]  /*0020*/  BRA `(.L_x_0) ;  /* 0xfffffffc00fc7947 */ /* 0x000fc0000383ffff */
[----:B------:R-:W-:-:S00]  /*0030*/  NOP ;  /* 0x0000000000007918 */ /* 0x000fc00000000000 */
        /* <DEDUP_REMOVED lines=12> */
.L_x_1:


//--------------------- .nv.shared.reserved.0     --------------------------
	.section	.nv.shared.reserved.0,"aw",@nobits
	.weak		__nv_reservedSMEM_offset_0_alias
	.size		__nv_reservedSMEM_offset_0_alias, 0, 64
	.other		__nv_reservedSMEM_offset_0_alias,@"STO_CUDA_RESERVED_SHARED STV_DEFAULT"
__nv_reservedSMEM_offset_0_alias:
	.zero		0
	.zero		64


//--------------------- .nv.global                --------------------------
	.section	.nv.global,"aw",@nobits
.nv.global:
	.type		_ZN41_INTERNAL_7048d28c_4_k_cu_b4f2d97c_2979036thrust24THRUST_300001_SM_1000_NS3seqE,@object
	.size		_ZN41_INTERNAL_7048d28c_4_k_cu_b4f2d97c_2979036thrust24THRUST_300001_SM_1000_NS3seqE,(_ZN41_INTERNAL_7048d28c_4_k_cu_b4f2d97c_2979034cuda3std3__48in_placeE - _ZN41_INTERNAL_7048d28c_4_k_cu_b4f2d97c_2979036thrust24THRUST_300001_SM_1000_NS3seqE)
_ZN41_INTERNAL_7048d28c_4_k_cu_b4f2d97c_2979036thrust24THRUST_300001_SM_1000_NS3seqE:
	.zero		1
	.type		_ZN41_INTERNAL_7048d28c_4_k_cu_b4f2d97c_2979034cuda3std3__48in_placeE,@object
	.size		_ZN41_INTERNAL_7048d28c_4_k_cu_b4f2d97c_2979034cuda3std3__48in_placeE,(_ZN41_INTERNAL_7048d28c_4_k_cu_b4f2d97c_2979034cuda3std6ranges3__45__cpo4sizeE - _ZN41_INTERNAL_7048d28c_4_k_cu_b4f2d97c_2979034cuda3std3__48in_placeE)
_ZN41_INTERNAL_7048d28c_4_k_cu_b4f2d97c_2979034cuda3std3__48in_placeE:
	.zero		1
	.type		_ZN41_INTERNAL_7048d28c_4_k_cu_b4f2d97c_2979034cuda3std6ranges3__45__cpo4sizeE,@object
	.size		_ZN41_INTERNAL_7048d28c_4_k_cu_b4f2d97c_2979034cuda3std6ranges3__45__cpo4sizeE,(_ZN41_INTERNAL_7048d28c_4_k_cu_b4f2d97c_2979036thrust24THRUST_300001_SM_1000_NS12placeholders2_3E - _ZN41_INTERNAL_7048d28c_4_k_cu_b4f2d97c_2979034cuda3std6ranges3__45__cpo4sizeE)
_ZN41_INTERNAL_7048d28c_4_k_cu_b4f2d97c_2979034cuda3std6ranges3__45__cpo4sizeE:
	.zero		1
	.type		_ZN41_INTERNAL_7048d28c_4_k_cu_b4f2d97c_2979036thrust24THRUST_300001_SM_1000_NS12placeholders2_3E,@object
	.size		_ZN41_INTERNAL_7048d28c_4_k_cu_b4f2d97c_2979036thrust24THRUST_300001_SM_1000_NS12placeholders2_3E,(_ZN41_INTERNAL_7048d28c_4_k_cu_b4f2d97c_2979034cuda3std3__45__cpo6cbeginE - _ZN41_INTERNAL_7048d28c_4_k_cu_b4f2d97c_2979036thrust24THRUST_300001_SM_1000_NS12placeholders2_3E)
_ZN41_INTERNAL_7048d28c_4_k_cu_b4f2d97c_2979036thrust24THRUST_300001_SM_1000_NS12placeholders2_3E:
	.zero		1
	.type		_ZN41_INTERNAL_7048d28c_4_k_cu_b4f2d97c_2979034cuda3std3__45__cpo6cbeginE,@object
	.size		_ZN41_INTERNAL_7048d28c_4_k_cu_b4f2d97c_2979034cuda3std3__45__cpo6cbeginE,(_ZN41_INTERNAL_7048d28c_4_k_cu_b4f2d97c_2979034cuda3std6ranges3__45__cpo6cbeginE - _ZN41_INTERNAL_7048d28c_4_k_cu_b4f2d97c_2979034cuda3std3__45__cpo6cbeginE)
_ZN41_INTERNAL_7048d28c_4_k_cu_b4f2d97c_2979034cuda3std3__45__cpo6cbeginE:
	.zero		1
	.type		_ZN41_INTERNAL_7048d28c_4_k_cu_b4f2d97c_2979034cuda3std6ranges3__45__cpo6cbeginE,@object
	.size		_ZN41_INTERNAL_7048d28c_4_k_cu_b4f2d97c_2979034cuda3std6ranges3__45__cpo6cbeginE,(_ZN41_INTERNAL_7048d28c_4_k_cu_b4f2d97c_2979036thrust24THRUST_300001_SM_1000_NS12placeholders2_7E - _ZN41_INTERNAL_7048d28c_4_k_cu_b4f2d97c_2979034cuda3std6ranges3__45__cpo6cbeginE)
_ZN41_INTERNAL_7048d28c_4_k_cu_b4f2d97c_2979034cuda3std6ranges3__45__cpo6cbeginE:
	.zero		1
	.type		_ZN41_INTERNAL_7048d28c_4_k_cu_b4f2d97c_2979036thrust24THRUST_300001_SM_1000_NS12placeholders2_7E,@object
	.size		_ZN41_INTERNAL_7048d28c_4_k_cu_b4f2d97c_2979036thrust24THRUST_300001_SM_1000_NS12placeholders2_7E,(_ZN41_INTERNAL_7048d28c_4_k_cu_b4f2d97c_2979034cuda3std3__45__cpo7crbeginE - _ZN41_INTERNAL_7048d28c_4_k_cu_b4f2d97c_2979036thrust24THRUST_300001_SM_1000_NS12placeholders2_7E)
_ZN41_INTERNAL_7048d28c_4_k_cu_b4f2d97c_2979036thrust24THRUST_300001_SM_1000_NS12placeholders2_7E:
	.zero		1
	.type		_ZN41_INTERNAL_7048d28c_4_k_cu_b4f2d97c_2979034cuda3std3__45__cpo7crbeginE,@object
	.size		_ZN41_INTERNAL_7048d28c_4_k_cu_b4f2d97c_2979034cuda3std3__45__cpo7crbeginE,(_ZN41_INTERNAL_7048d28c_4_k_cu_b4f2d97c_2979034cuda3std6ranges3__45__cpo4nextE - _ZN41_INTERNAL_7048d28c_4_k_cu_b4f2d97c_2979034cuda3std3__45__cpo7crbeginE)
_ZN41_INTERNAL_7048d28c_4_k_cu_b4f2d97c_2979034cuda3std3__45__cpo7crbeginE:
	.zero		1
	.type		_ZN41_INTERNAL_7048d28c_4_k_cu_b4f2d97c_2979034cuda3std6ranges3__45__cpo4nextE,@object
	.size		_ZN41_INTERNAL_7048d28c_4_k_cu_b4f2d97c_2979034cuda3std6ranges3__45__cpo4nextE,(_ZN41_INTERNAL_7048d28c_4_k_cu_b4f2d97c_2979034cuda3std6ranges3__45__cpo4swapE - _ZN41_INTERNAL_7048d28c_4_k_cu_b4f2d97c_2979034cuda3std6ranges3__45__cpo4nextE)
_ZN41_INTERNAL_7048d28c_4_k_cu_b4f2d97c_2979034cuda3std6ranges3__45__cpo4nextE:
	.zero		1
	.type		_ZN41_INTERNAL_7048d28c_4_k_cu_b4f2d97c_2979034cuda3std6ranges3__45__cpo4swapE,@object
	.size		_ZN41_INTERNAL_7048d28c_4_k_cu_b4f2d97c_2979034cuda3std6ranges3__45__cpo4swapE,(_ZN41_INTERNAL_7048d28c_4_k_cu_b4f2d97c_2979036thrust24THRUST_300001_SM_1000_NS8cuda_cub10par_nosyncE - _ZN41_INTERNAL_7048d28c_4_k_cu_b4f2d97c_2979034cuda3std6ranges3__45__cpo4swapE)
_ZN41_INTERNAL_7048d28c_4_k_cu_b4f2d97c_2979034cuda3std6ranges3__45__cpo4swapE:
	.zero		1
	.type		_ZN41_INTERNAL_7048d28c_4_k_cu_b4f2d97c_2979036thrust24THRUST_300001_SM_1000_NS8cuda_cub10par_nosyncE,@object
	.size		_ZN41_INTERNAL_7048d28c_4_k_cu_b4f2d97c_2979036thrust24THRUST_300001_SM_1000_NS8cuda_cub10par_nosyncE,(_ZN41_INTERNAL_7048d28c_4_k_cu_b4f2d97c_2979036thrust24THRUST_300001_SM_1000_NS12placeholders2_9E - _ZN41_INTERNAL_7048d28c_4_k_cu_b4f2d97c_2979036thrust24THRUST_300001_SM_1000_NS8cuda_cub10par_nosyncE)
_ZN41_INTERNAL_7048d28c_4_k_cu_b4f2d97c_2979036thrust24THRUST_300001_SM_1000_NS8cuda_cub10par_nosyncE:
	.zero		1
	.type		_ZN41_INTERNAL_7048d28c_4_k_cu_b4f2d97c_2979036thrust24THRUST_300001_SM_1000_NS12placeholders2_9E,@object
	.size		_ZN41_INTERNAL_7048d28c_4_k_cu_b4f2d97c_2979036thrust24THRUST_300001_SM_1000_NS12placeholders2_9E,(_ZN41_INTERNAL_7048d28c_4_k_cu_b4f2d97c_2979034cuda3std3__443_GLOBAL__N__7048d28c_4_k_cu_b4f2d97c_2979036ignoreE - _ZN41_INTERNAL_7048d28c_4_k_cu_b4f2d97c_2979036thrust24THRUST_300001_SM_1000_NS12placeholders2_9E)
_ZN41_INTERNAL_7048d28c_4_k_cu_b4f2d97c_2979036thrust24THRUST_300001_SM_1000_NS12placeholders2_9E:
	.zero		1
	.type		_ZN41_INTERNAL_7048d28c_4_k_cu_b4f2d97c_2979034cuda3std3__443_GLOBAL__N__7048d28c_4_k_cu_b4f2d97c_2979036ignoreE,@object
	.size		_ZN41_INTERNAL_7048d28c_4_k_cu_b4f2d97c_2979034cuda3std3__443_GLOBAL__N__7048d28c_4_k_cu_b4f2d97c_2979036ignoreE,(_ZN41_INTERNAL_7048d28c_4_k_cu_b4f2d97c_2979034cuda3std6ranges3__45__cpo4dataE - _ZN41_INTERNAL_7048d28c_4_k_cu_b4f2d97c_2979034cuda3std3__443_GLOBAL__N__7048d28c_4_k_cu_b4f2d97c_2979036ignoreE)
_ZN41_INTERNAL_7048d28c_4_k_cu_b4f2d97c_2979034cuda3std3__443_GLOBAL__N__7048d28c_4_k_cu_b4f2d97c_2979036ignoreE:
	.zero		1
	.type		_ZN41_INTERNAL_7048d28c_4_k_cu_b4f2d97c_2979034cuda3std6ranges3__45__cpo4dataE,@object
	.size		_ZN41_INTERNAL_7048d28c_4_k_cu_b4f2d97c_2979034cuda3std6ranges3__45__cpo4dataE,(_ZN41_INTERNAL_7048d28c_4_k_cu_b4f2d97c_2979036thrust24THRUST_300001_SM_1000_NS12placeholders2_1E - _ZN41_INTERNAL_7048d28c_4_k_cu_b4f2d97c_2979034cuda3std6ranges3__45__cpo4dataE)
_ZN41_INTERNAL_7048d28c_4_k_cu_b4f2d97c_2979034cuda3std6ranges3__45__cpo4dataE:
	.zero		1
	.type		_ZN41_INTERNAL_7048d28c_4_k_cu_b4f2d97c_2979036thrust24THRUST_300001_SM_1000_NS12placeholders2_1E,@object
	.size		_ZN41_INTERNAL_7048d28c_4_k_cu_b4f2d97c_2979036thrust24THRUST_300001_SM_1000_NS12placeholders2_1E,(_ZN41_INTERNAL_7048d28c_4_k_cu_b4f2d97c_2979034cuda3std3__45__cpo5beginE - _ZN41_INTERNAL_7048d28c_4_k_cu_b4f2d97c_2979036thrust24THRUST_300001_SM_1000_NS12placeholders2_1E)
_ZN41_INTERNAL_7048d28c_4_k_cu_b4f2d97c_2979036thrust24THRUST_300001_SM_1000_NS12placeholders2_1E:
	.zero		1
	.type		_ZN41_INTERNAL_7048d28c_4_k_cu_b4f2d97c_2979034cuda3std3__45__cpo5beginE,@object
	.size		_ZN41_INTERNAL_7048d28c_4_k_cu_b4f2d97c_2979034cuda3std3__45__cpo5beginE,(_ZN41_INTERNAL_7048d28c_4_k_cu_b4f2d97c_2979034cuda3std6ranges3__45__cpo5beginE - _ZN41_INTERNAL_7048d28c_4_k_cu_b4f2d97c_2979034cuda3std3__45__cpo5beginE)
_ZN41_INTERNAL_7048d28c_4_k_cu_b4f2d97c_2979034cuda3std3__45__cpo5beginE:
	.zero		1
	.type		_ZN41_INTERNAL_7048d28c_4_k_cu_b4f2d97c_2979034cuda3std6ranges3__45__cpo5beginE,@object
	.size		_ZN41_INTERNAL_7048d28c_4_k_cu_b4f2d97c_2979034cuda3std6ranges3__45__cpo5beginE,(_ZN41_INTERNAL_7048d28c_4_k_cu_b4f2d97c_2979036thrust24THRUST_300001_SM_1000_NS12placeholders2_5E - _ZN41_INTERNAL_7048d28c_4_k_cu_b4f2d97c_2979034cuda3std6ranges3__45__cpo5beginE)
_ZN41_INTERNAL_7048d28c_4_k_cu_b4f2d97c_2979034cuda3std6ranges3__45__cpo5beginE:
	.zero		1
	.type		_ZN41_INTERNAL_7048d28c_4_k_cu_b4f2d97c_2979036thrust24THRUST_300001_SM_1000_NS12placeholders2_5E,@object
	.size		_ZN41_INTERNAL_7048d28c_4_k_cu_b4f2d97c_2979036thrust24THRUST_300001_SM_1000_NS12placeholders2_5E,(_ZN41_INTERNAL_7048d28c_4_k_cu_b4f2d97c_2979034cuda3std3__45__cpo6rbeginE - _ZN41_INTERNAL_7048d28c_4_k_cu_b4f2d97c_2979036thrust24THRUST_300001_SM_1000_NS12placeholders2_5E)
_ZN41_INTERNAL_7048d28c_4_k_cu_b4f2d97c_2979036thrust24THRUST_300001_SM_1000_NS12placeholders2_5E:
	.zero		1
	.type		_ZN41_INTERNAL_7048d28c_4_k_cu_b4f2d97c_2979034cuda3std3__45__cpo6rbeginE,@object
	.size		_ZN41_INTERNAL_7048d28c_4_k_cu_b4f2d97c_2979034cuda3std3__45__cpo6rbeginE,(_ZN41_INTERNAL_7048d28c_4_k_cu_b4f2d97c_2979034cuda3std6ranges3__45__cpo7advanceE - _ZN41_INTERNAL_7048d28c_4_k_cu_b4f2d97c_2979034cuda3std3__45__cpo6rbeginE)
_ZN41_INTERNAL_7048d28c_4_k_cu_b4f2d97c_2979034cuda3std3__45__cpo6rbeginE:
	.zero		1
	.type		_ZN41_INTERNAL_7048d28c_4_k_cu_b4f2d97c_2979034cuda3std6ranges3__45__cpo7advanceE,@object
	.size		_ZN41_INTERNAL_7048d28c_4_k_cu_b4f2d97c_2979034cuda3std6ranges3__45__cpo7advanceE,(_ZN41_INTERNAL_7048d28c_4_k_cu_b4f2d97c_2979034cuda3std3__47nulloptE - _ZN41_INTERNAL_7048d28c_4_k_cu_b4f2d97c_2979034cuda3std6ranges3__45__cpo7advanceE)
_ZN41_INTERNAL_7048d28c_4_k_cu_b4f2d97c_2979034cuda3std6ranges3__45__cpo7advanceE:
	.zero		1
	.type		_ZN41_INTERNAL_7048d28c_4_k_cu_b4f2d97c_2979034cuda3std3__47nulloptE,@object
	.size		_ZN41_INTERNAL_7048d28c_4_k_cu_b4f2d97c_2979034cuda3std3__47nulloptE,(_ZN41_INTERNAL_7048d28c_4_k_cu_b4f2d97c_2979034cuda3std6ranges3__45__cpo8distanceE - _ZN41_INTERNAL_7048d28c_4_k_cu_b4f2d97c_2979034cuda3std3__47nulloptE)
_ZN41_INTERNAL_7048d28c_4_k_cu_b4f2d97c_2979034cuda3std3__47nulloptE:
	.zero		1
	.type		_ZN41_INTERNAL_7048d28c_4_k_cu_b4f2d97c_2979034cuda3std6ranges3__45__cpo8distanceE,@object
	.size		_ZN41_INTERNAL_7048d28c_4_k_cu_b4f2d97c_2979034cuda3std6ranges3__45__cpo8distanceE,(_ZN41_INTERNAL_7048d28c_4_k_cu_b4f2d97c_2979036thrust24THRUST_300001_SM_1000_NS12placeholders3_10E - _ZN41_INTERNAL_7048d28c_4_k_cu_b4f2d97c_2979034cuda3std6ranges3__45__cpo8distanceE)
_ZN41_INTERNAL_7048d28c_4_k_cu_b4f2d97c_2979034cuda3std6ranges3__45__cpo8distanceE:
	.zero		1
	.type		_ZN41_INTERNAL_7048d28c_4_k_cu_b4f2d97c_2979036thrust24THRUST_300001_SM_1000_NS12placeholders3_10E,@object
	.size		_ZN41_INTERNAL_7048d28c_4_k_cu_b4f2d97c_2979036thrust24THRUST_300001_SM_1000_NS12placeholders3_10E,(_ZN41_INTERNAL_7048d28c_4_k_cu_b4f2d97c_2979034cuda3std3__419piecewise_constructE - _ZN41_INTERNAL_7048d28c_4_k_cu_b4f2d97c_2979036thrust24THRUST_300001_SM_1000_NS12placeholders3_10E)
_ZN41_INTERNAL_7048d28c_4_k_cu_b4f2d97c_2979036thrust24THRUST_300001_SM_1000_NS12placeholders3_10E:
	.zero		1
	.type		_ZN41_INTERNAL_7048d28c_4_k_cu_b4f2d97c_2979034cuda3std3__419piecewise_constructE,@object
	.size		_ZN41_INTERNAL_7048d28c_4_k_cu_b4f2d97c_2979034cuda3std3__419piecewise_constructE,(_ZN41_INTERNAL_7048d28c_4_k_cu_b4f2d97c_2979034cuda3std6ranges3__45__cpo5cdataE - _ZN41_INTERNAL_7048d28c_4_k_cu_b4f2d97c_2979034cuda3std3__419piecewise_constructE)
_ZN41_INTERNAL_7048d28c_4_k_cu_b4f2d97c_2979034cuda3std3__419piecewise_constructE:
	.zero		1
	.type		_ZN41_INTERNAL_7048d28c_4_k_cu_b4f2d97c_2979034cuda3std6ranges3__45__cpo5cdataE,@object
	.size		_ZN41_INTERNAL_7048d28c_4_k_cu_b4f2d97c_2979034cuda3std6ranges3__45__cpo5cdataE,(_ZN41_INTERNAL_7048d28c_4_k_cu_b4f2d97c_2979036thrust24THRUST_300001_SM_1000_NS12placeholders2_2E - _ZN41_INTERNAL_7048d28c_4_k_cu_b4f2d97c_2979034cuda3std6ranges3__45__cpo5cdataE)
_ZN41_INTERNAL_7048d28c_4_k_cu_b4f2d97c_2979034cuda3std6ranges3__45__cpo5cdataE:
	.zero		1
	.type		_ZN41_INTERNAL_7048d28c_4_k_cu_b4f2d97c_2979036thrust24THRUST_300001_SM_1000_NS12placeholders2_2E,@object
	.size		_ZN41_INTERNAL_7048d28c_4_k_cu_b4f2d97c_2979036thrust24THRUST_300001_SM_1000_NS12placeholders2_2E,(_ZN41_INTERNAL_7048d28c_4_k_cu_b4f2d97c_2979034cuda3std3__45__cpo3endE - _ZN41_INTERNAL_7048d28c_4_k_cu_b4f2d97c_2979036thrust24THRUST_300001_SM_1000_NS12placeholders2_2E)
_ZN41_INTERNAL_7048d28c_4_k_cu_b4f2d97c_2979036thrust24THRUST_300001_SM_1000_NS12placeholders2_2E:
	.zero		1
	.type		_ZN41_INTERNAL_7048d28c_4_k_cu_b4f2d97c_2979034cuda3std3__45__cpo3endE,@object
	.size		_ZN41_INTERNAL_7048d28c_4_k_cu_b4f2d97c_2979034cuda3std3__45__cpo3endE,(_ZN41_INTERNAL_7048d28c_4_k_cu_b4f2d97c_2979034cuda3std6ranges3__45__cpo3endE - _ZN41_INTERNAL_7048d28c_4_k_cu_b4f2d97c_2979034cuda3std3__45__cpo3endE)
_ZN41_INTERNAL_7048d28c_4_k_cu_b4f2d97c_2979034cuda3std3__45__cpo3endE:
	.zero		1
	.type		_ZN41_INTERNAL_7048d28c_4_k_cu_b4f2d97c_2979034cuda3std6ranges3__45__cpo3endE,@object
	.size		_ZN41_INTERNAL_7048d28c_4_k_cu_b4f2d97c_2979034cuda3std6ranges3__45__cpo3endE,(_ZN41_INTERNAL_7048d28c_4_k_cu_b4f2d97c_2979036thrust24THRUST_300001_SM_1000_NS12placeholders2_6E - _ZN41_INTERNAL_7048d28c_4_k_cu_b4f2d97c_2979034cuda3std6ranges3__45__cpo3endE)
_ZN41_INTERNAL_7048d28c_4_k_cu_b4f2d97c_2979034cuda3std6ranges3__45__cpo3endE:
	.zero		1
	.type		_ZN41_INTERNAL_7048d28c_4_k_cu_b4f2d97c_2979036thrust24THRUST_300001_SM_1000_NS12placeholders2_6E,@object
	.size		_ZN41_INTERNAL_7048d28c_4_k_cu_b4f2d97c_2979036thrust24THRUST_300001_SM_1000_NS12placeholders2_6E,(_ZN41_INTERNAL_7048d28c_4_k_cu_b4f2d97c_2979034cuda3std3__45__cpo4rendE - _ZN41_INTERNAL_7048d28c_4_k_cu_b4f2d97c_2979036thrust24THRUST_300001_SM_1000_NS12placeholders2_6E)
_ZN41_INTERNAL_7048d28c_4_k_cu_b4f2d97c_2979036thrust24THRUST_300001_SM_1000_NS12placeholders2_6E:
	.zero		1
	.type		_ZN41_INTERNAL_7048d28c_4_k_cu_b4f2d97c_2979034cuda3std3__45__cpo4rendE,@object
	.size		_ZN41_INTERNAL_7048d28c_4_k_cu_b4f2d97c_2979034cuda3std3__45__cpo4rendE,(_ZN41_INTERNAL_7048d28c_4_k_cu_b4f2d97c_2979034cuda3std6ranges3__45__cpo9iter_swapE - _ZN41_INTERNAL_7048d28c_4_k_cu_b4f2d97c_2979034cuda3std3__45__cpo4rendE)
_ZN41_INTERNAL_7048d28c_4_k_cu_b4f2d97c_2979034cuda3std3__45__cpo4rendE:
	.zero		1
	.type		_ZN41_INTERNAL_7048d28c_4_k_cu_b4f2d97c_2979034cuda3std6ranges3__45__cpo9iter_swapE,@object
	.size		_ZN41_INTERNAL_7048d28c_4_k_cu_b4f2d97c_2979034cuda3std6ranges3__45__cpo9iter_swapE,(_ZN41_INTERNAL_7048d28c_4_k_cu_b4f2d97c_2979034cuda3std3__48unexpectE - _ZN41_INTERNAL_7048d28c_4_k_cu_b4f2d97c_2979034cuda3std6ranges3__45__cpo9iter_swapE)
_ZN41_INTERNAL_7048d28c_4_k_cu_b4f2d97c_2979034cuda3std6ranges3__45__cpo9iter_swapE:
	.zero		1
	.type		_ZN41_INTERNAL_7048d28c_4_k_cu_b4f2d97c_2979034cuda3std3__48unexpectE,@object
	.size		_ZN41_INTERNAL_7048d28c_4_k_cu_b4f2d97c_2979034cuda3std3__48unexpectE,(_ZN41_INTERNAL_7048d28c_4_k_cu_b4f2d97c_2979036thrust24THRUST_300001_SM_1000_NS8cuda_cub3parE - _ZN41_INTERNAL_7048d28c_4_k_cu_b4f2d97c_2979034cuda3std3__48unexpectE)
_ZN41_INTERNAL_7048d28c_4_k_cu_b4f2d97c_2979034cuda3std3__48unexpectE:
	.zero		1
	.type		_ZN41_INTERNAL_7048d28c_4_k_cu_b4f2d97c_2979036thrust24THRUST_300001_SM_1000_NS8cuda_cub3parE,@object
	.size		_ZN41_INTERNAL_7048d28c_4_k_cu_b4f2d97c_2979036thrust24THRUST_300001_SM_1000_NS8cuda_cub3parE,(_ZN41_INTERNAL_7048d28c_4_k_cu_b4f2d97c_2979036thrust24THRUST_300001_SM_1000_NS12placeholders2_4E - _ZN41_INTERNAL_7048d28c_4_k_cu_b4f2d97c_2979036thrust24THRUST_300001_SM_1000_NS8cuda_cub3parE)
_ZN41_INTERNAL_7048d28c_4_k_cu_b4f2d97c_2979036thrust24THRUST_300001_SM_1000_NS8cuda_cub3parE:
	.zero		1
	.type		_ZN41_INTERNAL_7048d28c_4_k_cu_b4f2d97c_2979036thrust24THRUST_300001_SM_1000_NS12placeholders2_4E,@object
	.size		_ZN41_INTERNAL_7048d28c_4_k_cu_b4f2d97c_2979036thrust24THRUST_300001_SM_1000_NS12placeholders2_4E,(_ZN41_INTERNAL_7048d28c_4_k_cu_b4f2d97c_2979034cuda3std3__45__cpo4cendE - _ZN41_INTERNAL_7048d28c_4_k_cu_b4f2d97c_2979036thrust24THRUST_300001_SM_1000_NS12placeholders2_4E)
_ZN41_INTERNAL_7048d28c_4_k_cu_b4f2d97c_2979036thrust24THRUST_300001_SM_1000_NS12placeholders2_4E:
	.zero		1
	.type		_ZN41_INTERNAL_7048d28c_4_k_cu_b4f2d97c_2979034cuda3std3__45__cpo4cendE,@object
	.size		_ZN41_INTERNAL_7048d28c_4_k_cu_b4f2d97c_2979034cuda3std3__45__cpo4cendE,(_ZN41_INTERNAL_7048d28c_4_k_cu_b4f2d97c_2979034cuda3std6ranges3__45__cpo4cendE - _ZN41_INTERNAL_7048d28c_4_k_cu_b4f2d97c_2979034cuda3std3__45__cpo4cendE)
_ZN41_INTERNAL_7048d28c_4_k_cu_b4f2d97c_2979034cuda3std3__45__cpo4cendE:
	.zero		1
	.type		_ZN41_INTERNAL_7048d28c_4_k_cu_b4f2d97c_2979034cuda3std6ranges3__45__cpo4cendE,@object
	.size		_ZN41_INTERNAL_7048d28c_4_k_cu_b4f2d97c_2979034cuda3std6ranges3__45__cpo4cendE,(_ZN41_INTERNAL_7048d28c_4_k_cu_b4f2d97c_2979034cuda3std3__420unreachable_sentinelE - _ZN41_INTERNAL_7048d28c_4_k_cu_b4f2d97c_2979034cuda3std6ranges3__45__cpo4cendE)
_ZN41_INTERNAL_7048d28c_4_k_cu_b4f2d97c_2979034cuda3std6ranges3__45__cpo4cendE:
	.zero		1
	.type		_ZN41_INTERNAL_7048d28c_4_k_cu_b4f2d97c_2979034cuda3std3__420unreachable_sentinelE,@object
	.size		_ZN41_INTERNAL_7048d28c_4_k_cu_b4f2d97c_2979034cuda3std3__420unreachable_sentinelE,(_ZN41_INTERNAL_7048d28c_4_k_cu_b4f2d97c_2979034cuda3std6ranges3__45__cpo5ssizeE - _ZN41_INTERNAL_7048d28c_4_k_cu_b4f2d97c_2979034cuda3std3__420unreachable_sentinelE)
_ZN41_INTERNAL_7048d28c_4_k_cu_b4f2d97c_2979034cuda3std3__420unreachable_sentinelE:
	.zero		1
	.type		_ZN41_INTERNAL_7048d28c_4_k_cu_b4f2d97c_2979034cuda3std6ranges3__45__cpo5ssizeE,@object
	.size		_ZN41_INTERNAL_7048d28c_4_k_cu_b4f2d97c_2979034cuda3std6ranges3__45__cpo5ssizeE,(_ZN41_INTERNAL_7048d28c_4_k_cu_b4f2d97c_2979036thrust24THRUST_300001_SM_1000_NS12placeholders2_8E - _ZN41_INTERNAL_7048d28c_4_k_cu_b4f2d97c_2979034cuda3std6ranges3__45__cpo5ssizeE)
_ZN41_INTERNAL_7048d28c_4_k_cu_b4f2d97c_2979034cuda3std6ranges3__45__cpo5ssizeE:
	.zero		1
	.type		_ZN41_INTERNAL_7048d28c_4_k_cu_b4f2d97c_2979036thrust24THRUST_300001_SM_1000_NS12placeholders2_8E,@object
	.size		_ZN41_INTERNAL_7048d28c_4_k_cu_b4f2d97c_2979036thrust24THRUST_300001_SM_1000_NS12placeholders2_8E,(_ZN41_INTERNAL_7048d28c_4_k_cu_b4f2d97c_2979034cuda3std3__45__cpo5crendE - _ZN41_INTERNAL_7048d28c_4_k_cu_b4f2d97c_2979036thrust24THRUST_300001_SM_1000_NS12placeholders2_8E)
_ZN41_INTERNAL_7048d28c_4_k_cu_b4f2d97c_2979036thrust24THRUST_300001_SM_1000_NS12placeholders2_8E:
	.zero		1
	.type		_ZN41_INTERNAL_7048d28c_4_k_cu_b4f2d97c_2979034cuda3std3__45__cpo5crendE,@object
	.size		_ZN41_INTERNAL_7048d28c_4_k_cu_b4f2d97c_2979034cuda3std3__45__cpo5crendE,(_ZN41_INTERNAL_7048d28c_4_k_cu_b4f2d97c_2979034cuda3std6ranges3__45__cpo4prevE - _ZN41_INTERNAL_7048d28c_4_k_cu_b4f2d97c_2979034cuda3std3__45__cpo5crendE)
_ZN41_INTERNAL_7048d28c_4_k_cu_b4f2d97c_2979034cuda3std3__45__cpo5crendE:
	.zero		1
	.type		_ZN41_INTERNAL_7048d28c_4_k_cu_b4f2d97c_2979034cuda3std6ranges3__45__cpo4prevE,@object
	.size		_ZN41_INTERNAL_7048d28c_4_k_cu_b4f2d97c_2979034cuda3std6ranges3__45__cpo4prevE,(_ZN41_INTERNAL_7048d28c_4_k_cu_b4f2d97c_2979034cuda3std6ranges3__45__cpo9iter_moveE - _ZN41_INTERNAL_7048d28c_4_k_cu_b4f2d97c_2979034cuda3std6ranges3__45__cpo4prevE)
_ZN41_INTERNAL_7048d28c_4_k_cu_b4f2d97c_2979034cuda3std6ranges3__45__cpo4prevE:
	.zero		1
	.type		_ZN41_INTERNAL_7048d28c_4_k_cu_b4f2d97c_2979034cuda3std6ranges3__45__cpo9iter_moveE,@object
	.size		_ZN41_INTERNAL_7048d28c_4_k_cu_b4f2d97c_2979034cuda3std6ranges3__45__cpo9iter_moveE,(_ZN41_INTERNAL_7048d28c_4_k_cu_b4f2d97c_2979036thrust24THRUST_300001_SM_1000_NS6system6detail10sequential3seqE - _ZN41_INTERNAL_7048d28c_4_k_cu_b4f2d97c_2979034cuda3std6ranges3__45__cpo9iter_moveE)
_ZN41_INTERNAL_7048d28c_4_k_cu_b4f2d97c_2979034cuda3std6ranges3__45__cpo9iter_moveE:
	.zero		1
	.type		_ZN41_INTERNAL_7048d28c_4_k_cu_b4f2d97c_2979036thrust24THRUST_300001_SM_1000_NS6system6detail10sequential3seqE,@object
	.size		_ZN41_INTERNAL_7048d28c_4_k_cu_b4f2d97c_2979036thrust24THRUST_300001_SM_1000_NS6system6detail10sequential3seqE,(.L_31 - _ZN41_INTERNAL_7048d28c_4_k_cu_b4f2d97c_2979036thrust24THRUST_300001_SM_1000_NS6system6detail10sequential3seqE)
_ZN41_INTERNAL_7048d28c_4_k_cu_b4f2d97c_2979036thrust24THRUST_300001_SM_1000_NS6system6detail10sequential3seqE:
	.zero		1
.L_31:


//--------------------- .nv.constant0._ZN3cub18CUB_300001_SM_10006detail11EmptyKernelIvEEvv --------------------------
	.section	.nv.constant0._ZN3cub18CUB_300001_SM_10006detail11EmptyKernelIvEEvv,"a",@progbits
	.sectionflags	@""
	.align	4
.nv.constant0._ZN3cub18CUB_300001_SM_10006detail11EmptyKernelIvEEvv:
	.zero		896


//--------------------- SYMBOLS --------------------------

	.type		.nv.reservedSmem.offset0,@object
	.size		.nv.reservedSmem.offset0,0x4
